	.headerflags	@"EF_CUDA_TEXMODE_UNIFIED EF_CUDA_64BIT_ADDRESS EF_CUDA_ACCELERATORS EF_CUDA_SM90 EF_CUDA_VIRTUAL_SM(EF_CUDA_SM90)"
	.elftype	@"ET_EXEC"


//--------------------- .nv.info                  --------------------------
	.section	.nv.info,"",@"SHT_CUDA_INFO"
	.align	4


	//----- nvinfo : EIATTR_REGCOUNT
	.align		4
        /*0000*/ 	.byte	0x04, 0x2f
        /*0002*/ 	.short	(.L_3 - .L_2)
	.align		4
.L_2:
        /*0004*/ 	.word	index@(triton_poi_fused_add_div_sqrt_24)
        /*0008*/ 	.word	0x00000020


	//----- nvinfo : EIATTR_MIN_STACK_SIZE
	.align		4
.L_3:
        /*000c*/ 	.byte	0x04, 0x12
        /*000e*/ 	.short	(.L_5 - .L_4)
	.align		4
.L_4:
        /*0010*/ 	.word	index@(triton_poi_fused_add_div_sqrt_24)
        /*0014*/ 	.word	0x00000000


	//----- nvinfo : EIATTR_FRAME_SIZE
	.align		4
.L_5:
        /*0018*/ 	.byte	0x04, 0x11
        /*001a*/ 	.short	(.L_7 - .L_6)
	.align		4
.L_6:
        /*001c*/ 	.word	index@(triton_poi_fused_add_div_sqrt_24)
        /*0020*/ 	.word	0x00000000


	//----- nvinfo : EIATTR_MIN_STACK_SIZE
	.align		4
.L_7:
        /*0024*/ 	.byte	0x04, 0x12
        /*0026*/ 	.short	(.L_9 - .L_8)
	.align		4
.L_8:
        /*0028*/ 	.word	index@(triton_poi_fused_add_div_sqrt_24)
        /*002c*/ 	.word	0x00000000
.L_9:


//--------------------- .nv.info.triton_poi_fused_add_div_sqrt_24 --------------------------
	.section	.nv.info.triton_poi_fused_add_div_sqrt_24,"",@"SHT_CUDA_INFO"
	.sectionflags	@""
	.align	4


	//----- nvinfo : EIATTR_CUDA_API_VERSION
	.align		4
        /*0000*/ 	.byte	0x04, 0x37
        /*0002*/ 	.short	(.L_11 - .L_10)
.L_10:
        /*0004*/ 	.word	0x0000007c


	//----- nvinfo : EIATTR_KPARAM_INFO
	.align		4
.L_11:
        /*0008*/ 	.byte	0x04, 0x17
        /*000a*/ 	.short	(.L_13 - .L_12)
.L_12:
        /*000c*/ 	.word	0x00000000
        /*0010*/ 	.short	0x0004
        /*0012*/ 	.short	0x001c
        /*0014*/ 	.byte	0x00, 0xf0, 0x11, 0x00


	//----- nvinfo : EIATTR_KPARAM_INFO
	.align		4
.L_13:
        /*0018*/ 	.byte	0x04, 0x17
        /*001a*/ 	.short	(.L_15 - .L_14)
.L_14:
        /*001c*/ 	.word	0x00000000
        /*0020*/ 	.short	0x0003
        /*0022*/ 	.short	0x0018
        /*0024*/ 	.byte	0x00, 0xf0, 0x11, 0x00


	//----- nvinfo : EIATTR_KPARAM_INFO
	.align		4
.L_15:
        /*0028*/ 	.byte	0x04, 0x17
        /*002a*/ 	.short	(.L_17 - .L_16)
.L_16:
        /*002c*/ 	.word	0x00000000
        /*0030*/ 	.short	0x0002
        /*0032*/ 	.short	0x0010
        /*0034*/ 	.byte	0x00, 0xf4, 0x21, 0x00


	//----- nvinfo : EIATTR_KPARAM_INFO
	.align		4
.L_17:
        /*0038*/ 	.byte	0x04, 0x17
        /*003a*/ 	.short	(.L_19 - .L_18)
.L_18:
        /*003c*/ 	.word	0x00000000
        /*0040*/ 	.short	0x0001
        /*0042*/ 	.short	0x0008
        /*0044*/ 	.byte	0x00, 0xf4, 0x21, 0x00


	//----- nvinfo : EIATTR_KPARAM_INFO
	.align		4
.L_19:
        /*0048*/ 	.byte	0x04, 0x17
        /*004a*/ 	.short	(.L_21 - .L_20)
.L_20:
        /*004c*/ 	.word	0x00000000
        /*0050*/ 	.short	0x0000
        /*0052*/ 	.short	0x0000
        /*0054*/ 	.byte	0x00, 0xf4, 0x21, 0x00


	//----- nvinfo : EIATTR_SPARSE_MMA_MASK
	.align		4
.L_21:
        /*0058*/ 	.byte	0x03, 0x50
        /*005a*/ 	.short	0x0000


	//----- nvinfo : EIATTR_MAXREG_COUNT
	.align		4
        /*005c*/ 	.byte	0x03, 0x1b
        /*005e*/ 	.short	0x00ff


	//----- nvinfo : EIATTR_EXIT_INSTR_OFFSETS
	.align		4
        /*0060*/ 	.byte	0x04, 0x1c
        /*0062*/ 	.short	(.L_23 - .L_22)


	//   ....[0]....
.L_22:
        /*0064*/ 	.word	0x00001150


	//   ....[1]....
        /*0068*/ 	.word	0x00001170


	//----- nvinfo : EIATTR_REQNTID
	.align		4
.L_23:
        /*006c*/ 	.byte	0x04, 0x10
        /*006e*/ 	.short	(.L_25 - .L_24)
.L_24:
        /*0070*/ 	.word	0x00000100
        /*0074*/ 	.word	0x00000001
        /*0078*/ 	.word	0x00000001


	//----- nvinfo : EIATTR_CBANK_PARAM_SIZE
	.align		4
.L_25:
        /*007c*/ 	.byte	0x03, 0x19
        /*007e*/ 	.short	0x0020


	//----- nvinfo : EIATTR_PARAM_CBANK
	.align		4
        /*0080*/ 	.byte	0x04, 0x0a
        /*0082*/ 	.short	(.L_27 - .L_26)
	.align		4
.L_26:
        /*0084*/ 	.word	index@(.nv.constant0.triton_poi_fused_add_div_sqrt_24)
        /*0088*/ 	.short	0x0210
        /*008a*/ 	.short	0x0020


	//----- nvinfo : EIATTR_SW_WAR
	.align		4
.L_27:
        /*008c*/ 	.byte	0x04, 0x36
        /*008e*/ 	.short	(.L_29 - .L_28)
.L_28:
        /*0090*/ 	.word	0x00000008
.L_29:


//--------------------- .nv.callgraph             --------------------------
	.section	.nv.callgraph,"",@"SHT_CUDA_CALLGRAPH"
	.align	4
	.sectionentsize	8
	.align		4
        /*0000*/ 	.word	0x00000000
	.align		4
        /*0004*/ 	.word	0xffffffff
	.align		4
        /*0008*/ 	.word	0x00000000
	.align		4
        /*000c*/ 	.word	0xfffffffe
	.align		4
        /*0010*/ 	.word	0x00000000
	.align		4
        /*0014*/ 	.word	0xfffffffd
	.align		4
        /*0018*/ 	.word	0x00000000
	.align		4
        /*001c*/ 	.word	0xfffffffc


//--------------------- .nv.constant4             --------------------------
	.section	.nv.constant4,"a",@progbits
	.align	8
	.align		8
.nv.constant4:
        /*0000*/ 	.dword	_$_str
	.align		8
        /*0008*/ 	.dword	_$_str_$_2


//--------------------- .text.triton_poi_fused_add_div_sqrt_24 --------------------------
	.section	.text.triton_poi_fused_add_div_sqrt_24,"ax",@progbits
	.sectionflags	@"SHF_BARRIERS=1"
	.align	128
        .global         triton_poi_fused_add_div_sqrt_24
        .type           triton_poi_fused_add_div_sqrt_24,@function
        .size           triton_poi_fused_add_div_sqrt_24,(.L_x_1 - triton_poi_fused_add_div_sqrt_24)
        .other          triton_poi_fused_add_div_sqrt_24,@"STO_CUDA_ENTRY STV_DEFAULT"
triton_poi_fused_add_div_sqrt_24:
.text.triton_poi_fused_add_div_sqrt_24:
[----:B------:R-:W0:Y:S01]  /*0000*/  LDC R1, c[0x0][0x28] ;  /* 0x00000a00ff017b82 */ /* 0x000e220000000800 */
[----:B------:R-:W1:Y:S07]  /*0010*/  S2R R2, SR_TID.X ;  /* 0x0000000000027919 */ /* 0x000e6e0000002100 */
[----:B------:R-:W2:Y:S01]  /*0020*/  LDC.64 R28, c[0x0][0x210] ;  /* 0x00008400ff1c7b82 */ /* 0x000ea20000000a00 */
[----:B------:R-:W-:Y:S01]  /*0030*/  CS2R R10, SRZ ;  /* 0x00000000000a7805 */ /* 0x000fe2000001ff00 */
[----:B------:R-:W-:Y:S01]  /*0040*/  ULDC.64 UR6, c[0x0][0x208] ;  /* 0x0000820000067ab9 */ /* 0x000fe20000000a00 */
[----:B------:R-:W3:Y:S01]  /*0050*/  S2R R0, SR_CTAID.Y ;  /* 0x0000000000007919 */ /* 0x000ee20000002600 */
[----:B------:R-:W4:Y:S04]  /*0060*/  S2R R23, SR_CTAID.X ;  /* 0x0000000000177919 */ /* 0x000f280000002500 */
[----:B------:R-:W5:Y:S01]  /*0070*/  S2UR UR5, SR_CgaCtaId ;  /* 0x00000000000579c3 */ /* 0x000f620000008800 */
[----:B-1----:R-:W-:Y:S01]  /*0080*/  IMAD.SHL.U32 R3, R2, 0x4, RZ ;  /* 0x0000000402037824 */ /* 0x002fe200078e00ff */
[----:B------:R-:W-:-:S02]  /*0090*/  SHF.R.U32.HI R4, RZ, 0x6, R2 ;  /* 0x00000006ff047819 */ /* 0x000fc40000011602 */
[--C-:B---3--:R-:W-:Y:S02]  /*00a0*/  SHF.R.S32.HI R21, RZ, 0x17, R0.reuse ;  /* 0x00000017ff157819 */ /* 0x108fe40000011400 */
[----:B------:R-:W-:Y:S02]  /*00b0*/  LOP3.LUT R5, R3, 0xfc, RZ, 0xc0, !PT ;  /* 0x000000fc03057812 */ /* 0x000fe400078ec0ff */
[----:B------:R-:W-:Y:S01]  /*00c0*/  SGXT R21, R21, 0x1 ;  /* 0x000000011515781a */ /* 0x000fe20000000200 */
[----:B----4-:R-:W-:Y:S01]  /*00d0*/  IMAD.SHL.U32 R23, R23, 0x10, RZ ;  /* 0x0000001017177824 */ /* 0x010fe200078e00ff */
[----:B------:R-:W-:Y:S02]  /*00e0*/  PRMT R6, R5, 0x6540, R0 ;  /* 0x0000654005067816 */ /* 0x000fe40000000000 */
[----:B------:R-:W-:Y:S02]  /*00f0*/  SGXT.U32 R4, R4, 0x2 ;  /* 0x000000020404781a */ /* 0x000fe40000000000 */
[----:B------:R-:W-:-:S04]  /*0100*/  LEA.HI R5, R21, R6, RZ, 0x9 ;  /* 0x0000000615057211 */ /* 0x000fc800078f48ff */
[C---:B------:R-:W-:Y:S02]  /*0110*/  SHF.L.U32 R8, R5.reuse, 0x6, RZ ;  /* 0x0000000605087819 */ /* 0x040fe400000006ff */
[----:B------:R-:W-:Y:S02]  /*0120*/  LOP3.LUT R7, R5, 0xfffffe00, RZ, 0xc0, !PT ;  /* 0xfffffe0005077812 */ /* 0x000fe400078ec0ff */
[----:B------:R-:W-:Y:S02]  /*0130*/  LOP3.LUT R8, R8, 0xffff8000, RZ, 0xc0, !PT ;  /* 0xffff800008087812 */ /* 0x000fe400078ec0ff */
[----:B------:R-:W-:Y:S02]  /*0140*/  LOP3.LUT R5, R23, R4, RZ, 0xfc, !PT ;  /* 0x0000000417057212 */ /* 0x000fe400078efcff */
[----:B------:R-:W-:Y:S02]  /*0150*/  IADD3 R14, R8, R6, -R7 ;  /* 0x00000006080e7210 */ /* 0x000fe40007ffe807 */
[----:B------:R-:W-:-:S02]  /*0160*/  CS2R R8, SRZ ;  /* 0x0000000000087805 */ /* 0x000fc4000001ff00 */
[C---:B------:R-:W-:Y:S01]  /*0170*/  ISETP.GE.AND P0, PT, R5.reuse, 0x40, PT ;  /* 0x000000400500780c */ /* 0x040fe20003f06270 */
[----:B------:R-:W-:-:S04]  /*0180*/  IMAD R7, R5, 0x200, R14 ;  /* 0x0000020005077824 */ /* 0x000fc800078e020e */
[----:B--2---:R-:W-:Y:S01]  /*0190*/  IMAD.WIDE R6, R7, 0x4, R28 ;  /* 0x0000000407067825 */ /* 0x004fe200078e021c */
[----:B------:R-:W-:-:S07]  /*01a0*/  UMOV UR4, 0x400 ;  /* 0x0000040000047882 */ /* 0x000fce0000000000 */
[----:B------:R1:W2:Y:S01]  /*01b0*/  @!P0 LDG.E.EL.128 R8, desc[UR6][R6.64] ;  /* 0x0000000606088981 */ /* 0x0002a2000c2e1d00 */
[----:B------:R-:W-:Y:S01]  /*01c0*/  SHF.R.U32.HI R5, RZ, 0x2, R2 ;  /* 0x00000002ff057819 */ /* 0x000fe20000011602 */
[----:B-----5:R-:W-:Y:S01]  /*01d0*/  UPRMT UR4, UR5, 0x654, UR4 ;  /* 0x0000065405047896 */ /* 0x020fe20008000004 */
[----:B------:R-:W-:Y:S02]  /*01e0*/  LOP3.LUT R12, R23, 0x4, R4, 0xfe, !PT ;  /* 0x00000004170c7812 */ /* 0x000fe400078efe04 */
[----:B------:R-:W-:Y:S02]  /*01f0*/  SGXT.U32 R5, R5, 0x6 ;  /* 0x000000060505781a */ /* 0x000fe40000000000 */
[----:B------:R-:W-:Y:S02]  /*0200*/  LOP3.LUT R27, R23, 0x8, R4, 0xfe, !PT ;  /* 0x00000008171b7812 */ /* 0x000fe400078efe04 */
[----:B------:R-:W-:Y:S01]  /*0210*/  LOP3.LUT R13, R23, 0xc, R4, 0xfe, !PT ;  /* 0x0000000c170d7812 */ /* 0x000fe200078efe04 */
[----:B-1----:R-:W-:Y:S01]  /*0220*/  IMAD.SHL.U32 R6, R2, 0x40, RZ ;  /* 0x0000004002067824 */ /* 0x002fe200078e00ff */
[----:B------:R-:W-:-:S02]  /*0230*/  ISETP.GE.AND P0, PT, R12, 0x40, PT ;  /* 0x000000400c00780c */ /* 0x000fc40003f06270 */
[----:B------:R-:W-:Y:S01]  /*0240*/  PRMT R0, R5, 0x6540, R0 ;  /* 0x0000654005007816 */ /* 0x000fe20000000000 */
[--C-:B------:R-:W-:Y:S01]  /*0250*/  IMAD R5, R12, 0x200, R14.reuse ;  /* 0x000002000c057824 */ /* 0x100fe200078e020e */
[----:B------:R-:W-:Y:S01]  /*0260*/  LOP3.LUT R17, R6, 0xfc0, RZ, 0xc0, !PT ;  /* 0x00000fc006117812 */ /* 0x000fe200078ec0ff */
[----:B------:R-:W-:Y:S01]  /*0270*/  IMAD R7, R13, 0x200, R14 ;  /* 0x000002000d077824 */ /* 0x000fe200078e020e */
[----:B------:R-:W-:Y:S02]  /*0280*/  ISETP.GE.AND P1, PT, R27, 0x40, PT ;  /* 0x000000401b00780c */ /* 0x000fe40003f26270 */
[C---:B------:R-:W-:Y:S02]  /*0290*/  LOP3.LUT R20, R17.reuse, R4, RZ, 0xfc, !PT ;  /* 0x0000000411147212 */ /* 0x040fe400078efcff */
[C---:B------:R-:W-:Y:S02]  /*02a0*/  LOP3.LUT R4, R17.reuse, 0x10, RZ, 0xfc, !PT ;  /* 0x0000001011047812 */ /* 0x040fe400078efcff */
[----:B------:R-:W-:-:S02]  /*02b0*/  LOP3.LUT R6, R17, 0x20, RZ, 0xfc, !PT ;  /* 0x0000002011067812 */ /* 0x000fc400078efcff */
[C---:B------:R-:W-:Y:S02]  /*02c0*/  LEA.HI R19, R17.reuse, UR4, RZ, 0x1e ;  /* 0x0000000411137c11 */ /* 0x040fe4000f8ff0ff */
[----:B------:R-:W-:Y:S02]  /*02d0*/  LOP3.LUT R16, R17, 0x30, RZ, 0xfc, !PT ;  /* 0x0000003011107812 */ /* 0x000fe400078efcff */
[----:B------:R-:W-:Y:S01]  /*02e0*/  LEA.HI R17, R4, UR4, RZ, 0x1e ;  /* 0x0000000404117c11 */ /* 0x000fe2000f8ff0ff */
[----:B------:R-:W-:Y:S01]  /*02f0*/  IMAD.WIDE R4, R5, 0x4, R28 ;  /* 0x0000000405047825 */ /* 0x000fe200078e021c */
[----:B------:R-:W-:Y:S02]  /*0300*/  LEA.HI R25, R6, UR4, RZ, 0x1e ;  /* 0x0000000406197c11 */ /* 0x000fe4000f8ff0ff */
[C---:B------:R-:W-:Y:S01]  /*0310*/  LEA R24, R20.reuse, R19, 0x2 ;  /* 0x0000001314187211 */ /* 0x040fe200078e10ff */
[----:B------:R-:W-:Y:S01]  /*0320*/  IMAD R22, R20, 0x4, R17 ;  /* 0x0000000414167824 */ /* 0x000fe200078e0211 */
[----:B------:R-:W-:-:S02]  /*0330*/  ISETP.GE.AND P2, PT, R13, 0x40, PT ;  /* 0x000000400d00780c */ /* 0x000fc40003f46270 */
[----:B------:R-:W-:Y:S02]  /*0340*/  CS2R R12, SRZ ;  /* 0x00000000000c7805 */ /* 0x000fe4000001ff00 */
[----:B------:R-:W-:Y:S02]  /*0350*/  LEA R27, R27, R14, 0x9 ;  /* 0x0000000e1b1b7211 */ /* 0x000fe400078e48ff */
[----:B------:R-:W-:Y:S02]  /*0360*/  CS2R R14, SRZ ;  /* 0x00000000000e7805 */ /* 0x000fe4000001ff00 */
[----:B------:R-:W-:Y:S01]  /*0370*/  LEA.HI R19, R16, UR4, RZ, 0x1e ;  /* 0x0000000410137c11 */ /* 0x000fe2000f8ff0ff */
[C---:B------:R-:W-:Y:S01]  /*0380*/  IMAD R25, R20.reuse, 0x4, R25 ;  /* 0x0000000414197824 */ /* 0x040fe200078e0219 */
[----:B------:R-:W-:Y:S01]  /*0390*/  CS2R R16, SRZ ;  /* 0x0000000000107805 */ /* 0x000fe2000001ff00 */
[----:B------:R-:W-:Y:S01]  /*03a0*/  IMAD.WIDE R26, R27, 0x4, R28 ;  /* 0x000000041b1a7825 */ /* 0x000fe200078e021c */
[----:B------:R-:W-:-:S02]  /*03b0*/  LEA R20, R20, R19, 0x2 ;  /* 0x0000001314147211 */ /* 0x000fc400078e10ff */
[----:B------:R-:W-:Y:S01]  /*03c0*/  CS2R R18, SRZ ;  /* 0x0000000000127805 */ /* 0x000fe2000001ff00 */
[----:B------:R1:W3:Y:S01]  /*03d0*/  @!P0 LDG.E.EL.128 R12, desc[UR6][R4.64] ;  /* 0x00000006040c8981 */ /* 0x0002e2000c2e1d00 */
[----:B------:R-:W-:Y:S01]  /*03e0*/  IMAD.WIDE R28, R7, 0x4, R28 ;  /* 0x00000004071c7825 */ /* 0x000fe200078e021c */
[----:B------:R-:W-:-:S03]  /*03f0*/  CS2R R6, SRZ ;  /* 0x0000000000067805 */ /* 0x000fc6000001ff00 */
[----:B------:R4:W5:Y:S01]  /*0400*/  @!P1 LDG.E.EL.128 R16, desc[UR6][R26.64] ;  /* 0x000000061a109981 */ /* 0x000962000c2e1d00 */
[----:B-1----:R-:W-:Y:S01]  /*0410*/  CS2R R4, SRZ ;  /* 0x0000000000047805 */ /* 0x002fe2000001ff00 */
[----:B----4-:R-:W1:Y:S05]  /*0420*/  LDC.64 R26, c[0x0][0x218] ;  /* 0x00008600ff1a7b82 */ /* 0x010e6a0000000a00 */
[----:B------:R4:W5:Y:S01]  /*0430*/  @!P2 LDG.E.EL.128 R4, desc[UR6][R28.64] ;  /* 0x000000061c04a981 */ /* 0x000962000c2e1d00 */
[----:B------:R-:W-:-:S04]  /*0440*/  LOP3.LUT R23, R23, 0xc, R3, 0xf8, !PT ;  /* 0x0000000c17177812 */ /* 0x000fc800078ef803 */
[----:B------:R-:W-:Y:S02]  /*0450*/  ISETP.GE.AND P0, PT, R23, 0x40, PT ;  /* 0x000000401700780c */ /* 0x000fe40003f06270 */
[----:B----4-:R-:W-:Y:S01]  /*0460*/  LOP3.LUT R28, R0, 0x40, RZ, 0xfc, !PT ;  /* 0x00000040001c7812 */ /* 0x010fe200078efcff */
[----:B--2---:R2:W-:Y:S04]  /*0470*/  STS [R24], R8 ;  /* 0x0000000818007388 */ /* 0x0045e80000000800 */
[----:B------:R-:W-:Y:S04]  /*0480*/  STS [R22+0x40], R9 ;  /* 0x0000400916007388 */ /* 0x000fe80000000800 */
[----:B------:R-:W-:Y:S04]  /*0490*/  STS [R25+0x80], R10 ;  /* 0x0000800a19007388 */ /* 0x000fe80000000800 */
[----:B------:R-:W-:Y:S01]  /*04a0*/  STS [R20+0xc0], R11 ;  /* 0x0000c00b14007388 */ /* 0x000fe20000000800 */
[----:B--2---:R-:W-:-:S04]  /*04b0*/  LEA.HI R8, R21, R0, RZ, 0x9 ;  /* 0x0000000015087211 */ /* 0x004fc800078f48ff */
[----:B------:R-:W-:Y:S01]  /*04c0*/  SHF.R.S32.HI R8, RZ, 0x9, R8 ;  /* 0x00000009ff087819 */ /* 0x000fe20000011408 */
[----:B---3--:R-:W-:Y:S04]  /*04d0*/  STS [R24+0x10], R12 ;  /* 0x0000100c18007388 */ /* 0x008fe80000000800 */
[----:B------:R2:W-:Y:S04]  /*04e0*/  STS [R22+0x50], R13 ;  /* 0x0000500d16007388 */ /* 0x0005e80000000800 */
[----:B------:R-:W-:Y:S04]  /*04f0*/  STS [R25+0x90], R14 ;  /* 0x0000900e19007388 */ /* 0x000fe80000000800 */
[----:B------:R-:W-:Y:S04]  /*0500*/  STS [R20+0xd0], R15 ;  /* 0x0000d00f14007388 */ /* 0x000fe80000000800 */
[----:B-----5:R-:W-:Y:S04]  /*0510*/  STS [R24+0x20], R16 ;  /* 0x0000201018007388 */ /* 0x020fe80000000800 */
[----:B------:R1:W-:Y:S04]  /*0520*/  STS [R22+0x60], R17 ;  /* 0x0000601116007388 */ /* 0x0003e80000000800 */
[----:B------:R-:W-:Y:S04]  /*0530*/  STS [R25+0xa0], R18 ;  /* 0x0000a01219007388 */ /* 0x000fe80000000800 */
[----:B------:R-:W-:Y:S04]  /*0540*/  STS [R20+0xe0], R19 ;  /* 0x0000e01314007388 */ /* 0x000fe80000000800 */
[----:B------:R3:W-:Y:S04]  /*0550*/  STS [R24+0x30], R4 ;  /* 0x0000300418007388 */ /* 0x0007e80000000800 */
[----:B------:R4:W-:Y:S04]  /*0560*/  STS [R22+0x70], R5 ;  /* 0x0000700516007388 */ /* 0x0009e80000000800 */
[----:B------:R-:W-:Y:S04]  /*0570*/  STS [R25+0xb0], R6 ;  /* 0x0000b00619007388 */ /* 0x000fe80000000800 */
[----:B------:R5:W-:Y:S01]  /*0580*/  STS [R20+0xf0], R7 ;  /* 0x0000f00714007388 */ /* 0x000be20000000800 */
[----:B--2---:R-:W-:Y:S01]  /*0590*/  IMAD R13, R8, 0x40, R23 ;  /* 0x00000040080d7824 */ /* 0x004fe200078e0217 */
[----:B------:R-:W-:-:S02]  /*05a0*/  CS2R R8, SRZ ;  /* 0x0000000000087805 */ /* 0x000fc4000001ff00 */
[----:B------:R-:W-:Y:S01]  /*05b0*/  CS2R R10, SRZ ;  /* 0x00000000000a7805 */ /* 0x000fe2000001ff00 */
[----:B-1----:R-:W-:Y:S01]  /*05c0*/  IMAD.WIDE R16, R13, 0x4, R26 ;  /* 0x000000040d107825 */ /* 0x002fe200078e021a */
[----:B------:R-:W-:Y:S06]  /*05d0*/  BAR.SYNC.DEFER_BLOCKING 0x0 ;  /* 0x0000000000007b1d */ /* 0x000fec0000010000 */
[----:B------:R1:W2:Y:S01]  /*05e0*/  @!P0 LDG.E.EL.128 R8, desc[UR6][R16.64] ;  /* 0x0000000610088981 */ /* 0x0002a2000c2e1d00 */
[----:B---3--:R-:W-:-:S04]  /*05f0*/  LEA.HI R4, R21, R28, RZ, 0x9 ;  /* 0x0000001c15047211 */ /* 0x008fc800078f48ff */
[----:B------:R-:W-:Y:S02]  /*0600*/  SHF.R.S32.HI R4, RZ, 0x9, R4 ;  /* 0x00000009ff047819 */ /* 0x000fe40000011404 */
[----:B------:R-:W-:Y:S02]  /*0610*/  CS2R R12, SRZ ;  /* 0x00000000000c7805 */ /* 0x000fe4000001ff00 */
[----:B------:R-:W-:Y:S01]  /*0620*/  CS2R R14, SRZ ;  /* 0x00000000000e7805 */ /* 0x000fe2000001ff00 */
[----:B------:R-:W-:-:S04]  /*0630*/  IMAD R19, R4, 0x40, R23 ;  /* 0x0000004004137824 */ /* 0x000fc800078e0217 */
[----:B------:R-:W-:-:S05]  /*0640*/  IMAD.WIDE R18, R19, 0x4, R26 ;  /* 0x0000000413127825 */ /* 0x000fca00078e021a */
[----:B------:R3:W2:Y:S01]  /*0650*/  @!P0 LDG.E.EL.128 R12, desc[UR6][R18.64] ;  /* 0x00000006120c8981 */ /* 0x0006a2000c2e1d00 */
[----:B------:R-:W-:-:S04]  /*0660*/  LOP3.LUT R24, R0, 0x80, RZ, 0xfc, !PT ;  /* 0x0000008000187812 */ /* 0x000fc800078efcff */
[----:B------:R-:W-:-:S04]  /*0670*/  LEA.HI R4, R21, R24, RZ, 0x9 ;  /* 0x0000001815047211 */ /* 0x000fc800078f48ff */
[----:B------:R-:W-:-:S04]  /*0680*/  SHF.R.S32.HI R4, RZ, 0x9, R4 ;  /* 0x00000009ff047819 */ /* 0x000fc80000011404 */
[----:B-1----:R-:W-:Y:S02]  /*0690*/  LEA R17, R4, R23, 0x6 ;  /* 0x0000001704117211 */ /* 0x002fe400078e30ff */
[----:B----4-:R-:W-:Y:S02]  /*06a0*/  CS2R R4, SRZ ;  /* 0x0000000000047805 */ /* 0x010fe4000001ff00 */
[----:B-----5:R-:W-:Y:S01]  /*06b0*/  CS2R R6, SRZ ;  /* 0x0000000000067805 */ /* 0x020fe2000001ff00 */
[----:B------:R-:W-:-:S05]  /*06c0*/  IMAD.WIDE R16, R17, 0x4, R26 ;  /* 0x0000000411107825 */ /* 0x000fca00078e021a */
[----:B------:R1:W4:Y:S01]  /*06d0*/  @!P0 LDG.E.EL.128 R4, desc[UR6][R16.64] ;  /* 0x0000000610048981 */ /* 0x000322000c2e1d00 */
[----:B------:R-:W-:-:S04]  /*06e0*/  LOP3.LUT R22, R0, 0xc0, RZ, 0xfc, !PT ;  /* 0x000000c000167812 */ /* 0x000fc800078efcff */
[----:B------:R-:W-:-:S04]  /*06f0*/  LEA.HI R21, R21, R22, RZ, 0x9 ;  /* 0x0000001615157211 */ /* 0x000fc800078f48ff */
[----:B---3--:R-:W-:-:S05]  /*0700*/  SHF.R.S32.HI R18, RZ, 0x9, R21 ;  /* 0x00000009ff127819 */ /* 0x008fca0000011415 */
[----:B------:R-:W-:Y:S01]  /*0710*/  IMAD R19, R18, 0x40, R23 ;  /* 0x0000004012137824 */ /* 0x000fe200078e0217 */
[----:B-1----:R-:W-:-:S03]  /*0720*/  CS2R R16, SRZ ;  /* 0x0000000000107805 */ /* 0x002fc6000001ff00 */
[----:B------:R-:W-:Y:S01]  /*0730*/  IMAD.WIDE R26, R19, 0x4, R26 ;  /* 0x00000004131a7825 */ /* 0x000fe200078e021a */
[----:B------:R-:W-:-:S06]  /*0740*/  CS2R R18, SRZ ;  /* 0x0000000000127805 */ /* 0x000fcc000001ff00 */
[----:B------:R1:W3:Y:S01]  /*0750*/  @!P0 LDG.E.EL.128 R16, desc[UR6][R26.64] ;  /* 0x000000061a108981 */ /* 0x0002e2000c2e1d00 */
[----:B------:R-:W-:Y:S02]  /*0760*/  LOP3.LUT R2, R2, 0xfc, RZ, 0xc0, !PT ;  /* 0x000000fc02027812 */ /* 0x000fe400078ec0ff */
[----:B------:R-:W-:-:S03]  /*0770*/  LOP3.LUT R3, R3, 0x3fc, RZ, 0xc0, !PT ;  /* 0x000003fc03037812 */ /* 0x000fc600078ec0ff */
[----:B------:R-:W-:Y:S02]  /*0780*/  VIADD R2, R2, UR4 ;  /* 0x0000000402027c36 */ /* 0x000fe40008000000 */
[----:B------:R-:W-:-:S03]  /*0790*/  IMAD R20, R0, 0x40, R23 ;  /* 0x0000004000147824 */ /* 0x000fc600078e0217 */
[----:B------:R-:W-:Y:S02]  /*07a0*/  LEA R21, R3, R2, 0x2 ;  /* 0x0000000203157211 */ /* 0x000fe400078e10ff */
[----:B------:R-:W-:-:S03]  /*07b0*/  LEA R0, R24, R23, 0x6 ;  /* 0x0000001718007211 */ /* 0x000fc600078e30ff */
[----:B------:R-:W5:Y:S04]  /*07c0*/  LDS R24, [R21+0x4] ;  /* 0x0000040015187984 */ /* 0x000f680000000800 */
[----:B------:R-:W1:Y:S01]  /*07d0*/  LDS R25, [R21] ;  /* 0x0000000015197984 */ /* 0x000e620000000800 */
[--C-:B------:R-:W-:Y:S02]  /*07e0*/  IMAD R2, R28, 0x40, R23.reuse ;  /* 0x000000401c027824 */ /* 0x100fe400078e0217 */
[----:B------:R-:W-:Y:S02]  /*07f0*/  IMAD R23, R22, 0x40, R23 ;  /* 0x0000004016177824 */ /* 0x000fe400078e0217 */
[----:B------:R-:W1:Y:S01]  /*0800*/  LDS R22, [R21+0x8] ;  /* 0x0000080015167984 */ /* 0x000e620000000800 */
[----:B--2---:R-:W1:Y:S08]  /*0810*/  MUFU.SQRT R9, R9 ;  /* 0x0000000900097308 */ /* 0x004e700000002000 */
[----:B------:R-:W2:Y:S01]  /*0820*/  MUFU.SQRT R8, R8 ;  /* 0x0000000800087308 */ /* 0x000ea20000002000 */
[----:B-1----:R-:W-:-:S07]  /*0830*/  FADD R27, R9, 1.00000001335143196e-10 ;  /* 0x2edbe6ff091b7421 */ /* 0x002fce0000000000 */
[----:B------:R-:W1:Y:S01]  /*0840*/  MUFU.SQRT R10, R10 ;  /* 0x0000000a000a7308 */ /* 0x000e620000002000 */
[----:B------:R-:W-:Y:S01]  /*0850*/  FSETP.GT.AND P2, PT, R27, 8.50705917302346158658e+37, PT ;  /* 0x7e8000001b00780b */ /* 0x000fe20003f44000 */
[----:B--2---:R-:W-:-:S05]  /*0860*/  FADD R29, R8, 1.00000001335143196e-10 ;  /* 0x2edbe6ff081d7421 */ /* 0x004fca0000000000 */
[----:B------:R-:W-:Y:S01]  /*0870*/  FSETP.GT.AND P1, PT, R29, 8.50705917302346158658e+37, PT ;  /* 0x7e8000001d00780b */ /* 0x000fe20003f24000 */
[----:B-1----:R-:W-:-:S06]  /*0880*/  FADD R28, R10, 1.00000001335143196e-10 ;  /* 0x2edbe6ff0a1c7421 */ /* 0x002fcc0000000000 */
[----:B------:R-:W-:Y:S01]  /*0890*/  @P2 FMUL R27, R27, 0.25 ;  /* 0x3e8000001b1b2820 */ /* 0x000fe20000400000 */
[----:B------:R-:W-:-:S03]  /*08a0*/  LOP3.LUT R10, R3, 0x400, RZ, 0xfc, !PT ;  /* 0x00000400030a7812 */ /* 0x000fc600078efcff */
[----:B------:R-:W1:Y:S01]  /*08b0*/  MUFU.RCP R9, R27 ;  /* 0x0000001b00097308 */ /* 0x000e620000001000 */
[----:B------:R-:W-:Y:S01]  /*08c0*/  SHF.R.U32.HI R10, RZ, 0x2, R10 ;  /* 0x00000002ff0a7819 */ /* 0x000fe2000001160a */
[----:B------:R-:W-:-:S03]  /*08d0*/  @P1 FMUL R29, R29, 0.25 ;  /* 0x3e8000001d1d1820 */ /* 0x000fc60000400000 */
[----:B------:R-:W-:-:S03]  /*08e0*/  LOP3.LUT R10, R10, 0x1fc, RZ, 0xc0, !PT ;  /* 0x000001fc0a0a7812 */ /* 0x000fc600078ec0ff */
[----:B------:R-:W2:Y:S01]  /*08f0*/  MUFU.RCP R8, R29 ;  /* 0x0000001d00087308 */ /* 0x000ea20000001000 */
[----:B-----5:R-:W-:Y:S01]  /*0900*/  @P2 FMUL R24, R24, 0.25 ;  /* 0x3e80000018182820 */ /* 0x020fe20000400000 */
[----:B------:R-:W-:Y:S02]  /*0910*/  VIADD R10, R10, UR4 ;  /* 0x000000040a0a7c36 */ /* 0x000fe40008000000 */
[----:B0-----:R-:W-:Y:S01]  /*0920*/  @P1 FMUL R25, R25, 0.25 ;  /* 0x3e80000019191820 */ /* 0x001fe20000400000 */
[----:B-1----:R-:W-:-:S03]  /*0930*/  FMUL R9, R9, R24 ;  /* 0x0000001809097220 */ /* 0x002fc60000400000 */
[----:B------:R-:W0:Y:S01]  /*0940*/  MUFU.SQRT R12, R12 ;  /* 0x0000000c000c7308 */ /* 0x000e220000002000 */
[----:B------:R-:W-:Y:S02]  /*0950*/  LEA R24, R3, R10, 0x2 ;  /* 0x0000000a03187211 */ /* 0x000fe400078e10ff */
[----:B------:R-:W-:Y:S01]  /*0960*/  FSETP.GT.AND P1, PT, R28, 8.50705917302346158658e+37, PT ;  /* 0x7e8000001c00780b */ /* 0x000fe20003f24000 */
[----:B--2---:R-:W-:-:S04]  /*0970*/  FMUL R8, R8, R25 ;  /* 0x0000001908087220 */ /* 0x004fc80000400000 */
[----:B------:R-:W1:Y:S01]  /*0980*/  MUFU.SQRT R11, R11 ;  /* 0x0000000b000b7308 */ /* 0x000e620000002000 */
[----:B------:R-:W-:Y:S04]  /*0990*/  LDS R25, [R21+0xc] ;  /* 0x00000c0015197984 */ /* 0x000fe80000000800 */
[----:B------:R-:W2:Y:S01]  /*09a0*/  LDS R21, [R24+0x1000] ;  /* 0x0010000018157984 */ /* 0x000ea20000000800 */
[----:B0-----:R-:W-:Y:S02]  /*09b0*/  FADD R27, R12, 1.00000001335143196e-10 ;  /* 0x2edbe6ff0c1b7421 */ /* 0x001fe40000000000 */
[----:B------:R-:W-:Y:S01]  /*09c0*/  @P1 FMUL R28, R28, 0.25 ;  /* 0x3e8000001c1c1820 */ /* 0x000fe20000400000 */
[----:B------:R-:W-:Y:S02]  /*09d0*/  @P1 FMUL R22, R22, 0.25 ;  /* 0x3e80000016161820 */ /* 0x000fe40000400000 */
[----:B------:R-:W-:Y:S01]  /*09e0*/  FSETP.GT.AND P1, PT, R27, 8.50705917302346158658e+37, PT ;  /* 0x7e8000001b00780b */ /* 0x000fe20003f24000 */
[----:B-1----:R-:W-:-:S05]  /*09f0*/  FADD R26, R11, 1.00000001335143196e-10 ;  /* 0x2edbe6ff0b1a7421 */ /* 0x002fca0000000000 */
[----:B------:R-:W-:Y:S01]  /*0a00*/  FSETP.GT.AND P2, PT, R26, 8.50705917302346158658e+37, PT ;  /* 0x7e8000001a00780b */ /* 0x000fe20003f44000 */
[----:B------:R-:W0:Y:S06]  /*0a10*/  MUFU.RCP R11, R28 ;  /* 0x0000001c000b7308 */ /* 0x000e2c0000001000 */
[----:B------:R-:W-:-:S04]  /*0a20*/  @P1 FMUL R27, R27, 0.25 ;  /* 0x3e8000001b1b1820 */ /* 0x000fc80000400000 */
[----:B------:R-:W1:Y:S02]  /*0a30*/  MUFU.RCP R12, R27 ;  /* 0x0000001b000c7308 */ /* 0x000e640000001000 */
[----:B------:R-:W-:-:S06]  /*0a40*/  @P2 FMUL R26, R26, 0.25 ;  /* 0x3e8000001a1a2820 */ /* 0x000fcc0000400000 */
[----:B------:R-:W5:Y:S01]  /*0a50*/  MUFU.SQRT R13, R13 ;  /* 0x0000000d000d7308 */ /* 0x000f620000002000 */
[----:B0-----:R-:W-:Y:S02]  /*0a60*/  FMUL R10, R11, R22 ;  /* 0x000000160b0a7220 */ /* 0x001fe40000400000 */
[----:B------:R-:W0:Y:S05]  /*0a70*/  LDS R22, [R24+0x1004] ;  /* 0x0010040018167984 */ /* 0x000e2a0000000800 */
[----:B------:R-:W3:Y:S01]  /*0a80*/  MUFU.RCP R26, R26 ;  /* 0x0000001a001a7308 */ /* 0x000ee20000001000 */
[----:B--2---:R-:W-:-:S07]  /*0a90*/  @P1 FMUL R21, R21, 0.25 ;  /* 0x3e80000015151820 */ /* 0x004fce0000400000 */
[----:B------:R-:W2:Y:S01]  /*0aa0*/  MUFU.SQRT R14, R14 ;  /* 0x0000000e000e7308 */ /* 0x000ea20000002000 */
[----:B-1----:R-:W-:Y:S01]  /*0ab0*/  FMUL R12, R12, R21 ;  /* 0x000000150c0c7220 */ /* 0x002fe20000400000 */
[----:B------:R-:W-:Y:S01]  /*0ac0*/  @P2 FMUL R25, R25, 0.25 ;  /* 0x3e80000019192820 */ /* 0x000fe20000400000 */
[----:B------:R-:W1:Y:S01]  /*0ad0*/  LDS R21, [R24+0x1008] ;  /* 0x0010080018157984 */ /* 0x000e620000000800 */
[----:B-----5:R-:W-:Y:S02]  /*0ae0*/  FADD R28, R13, 1.00000001335143196e-10 ;  /* 0x2edbe6ff0d1c7421 */ /* 0x020fe40000000000 */
[----:B---3--:R-:W-:-:S03]  /*0af0*/  FMUL R11, R26, R25 ;  /* 0x000000191a0b7220 */ /* 0x008fc60000400000 */
[----:B------:R-:W-:Y:S01]  /*0b00*/  FSETP.GT.AND P2, PT, R28, 8.50705917302346158658e+37, PT ;  /* 0x7e8000001c00780b */ /* 0x000fe20003f44000 */
[----:B------:R-:W3:Y:S01]  /*0b10*/  MUFU.SQRT R15, R15 ;  /* 0x0000000f000f7308 */ /* 0x000ee20000002000 */
[----:B------:R5:W5:Y:S01]  /*0b20*/  LDS R25, [R24+0x100c] ;  /* 0x00100c0018197984 */ /* 0x000b620000000800 */
[----:B--2---:R-:W-:-:S05]  /*0b30*/  FADD R26, R14, 1.00000001335143196e-10 ;  /* 0x2edbe6ff0e1a7421 */ /* 0x004fca0000000000 */
[----:B------:R-:W-:-:S05]  /*0b40*/  FSETP.GT.AND P1, PT, R26, 8.50705917302346158658e+37, PT ;  /* 0x7e8000001a00780b */ /* 0x000fca0003f24000 */
[----:B------:R-:W-:Y:S01]  /*0b50*/  @P2 FMUL R28, R28, 0.25 ;  /* 0x3e8000001c1c2820 */ /* 0x000fe20000400000 */
[----:B------:R-:W-:-:S03]  /*0b60*/  LOP3.LUT R14, R3, 0x800, RZ, 0xfc, !PT ;  /* 0x00000800030e7812 */ /* 0x000fc600078efcff */
[----:B------:R-:W2:Y:S01]  /*0b70*/  MUFU.RCP R13, R28 ;  /* 0x0000001c000d7308 */ /* 0x000ea20000001000 */
[----:B------:R-:W-:Y:S01]  /*0b80*/  SHF.R.U32.HI R14, RZ, 0x2, R14 ;  /* 0x00000002ff0e7819 */ /* 0x000fe2000001160e */
[----:B---3--:R-:W-:Y:S02]  /*0b90*/  FADD R27, R15, 1.00000001335143196e-10 ;  /* 0x2edbe6ff0f1b7421 */ /* 0x008fe40000000000 */
[----:B------:R-:W-:Y:S01]  /*0ba0*/  @P1 FMUL R26, R26, 0.25 ;  /* 0x3e8000001a1a1820 */ /* 0x000fe20000400000 */
[----:B------:R-:W-:Y:S01]  /*0bb0*/  LOP3.LUT R14, R14, 0x2fc, RZ, 0xc0, !PT ;  /* 0x000002fc0e0e7812 */ /* 0x000fe200078ec0ff */
[----:B0-----:R-:W-:-:S04]  /*0bc0*/  @P2 FMUL R22, R22, 0.25 ;  /* 0x3e80000016162820 */ /* 0x001fc80000400000 */
[----:B------:R-:W0:Y:S01]  /*0bd0*/  MUFU.RCP R26, R26 ;  /* 0x0000001a001a7308 */ /* 0x000e220000001000 */
[----:B------:R-:W-:Y:S01]  /*0be0*/  FSETP.GT.AND P2, PT, R27, 8.50705917302346158658e+37, PT ;  /* 0x7e8000001b00780b */ /* 0x000fe20003f44000 */
[----:B------:R-:W-:Y:S02]  /*0bf0*/  VIADD R14, R14, UR4 ;  /* 0x000000040e0e7c36 */ /* 0x000fe40008000000 */
[----:B--2---:R-:W-:Y:S01]  /*0c00*/  FMUL R13, R13, R22 ;  /* 0x000000160d0d7220 */ /* 0x004fe20000400000 */
[----:B-1----:R-:W-:-:S03]  /*0c10*/  @P1 FMUL R21, R21, 0.25 ;  /* 0x3e80000015151820 */ /* 0x002fc60000400000 */
[----:B----4-:R-:W1:Y:S01]  /*0c20*/  MUFU.SQRT R4, R4 ;  /* 0x0000000400047308 */ /* 0x010e620000002000 */
[----:B------:R-:W-:Y:S01]  /*0c30*/  LEA R22, R3, R14, 0x2 ;  /* 0x0000000e03167211 */ /* 0x000fe200078e10ff */
[----:B0-----:R-:W-:-:S04]  /*0c40*/  FMUL R14, R26, R21 ;  /* 0x000000151a0e7220 */ /* 0x001fc80000400000 */
[----:B------:R-:W-:Y:S01]  /*0c50*/  @P2 FMUL R27, R27, 0.25 ;  /* 0x3e8000001b1b2820 */ /* 0x000fe20000400000 */
[----:B------:R-:W0:Y:S01]  /*0c60*/  LDS R21, [R22+0x2000] ;  /* 0x0020000016157984 */ /* 0x000e220000000800 */
[----:B------:R-:W2:Y:S03]  /*0c70*/  MUFU.SQRT R5, R5 ;  /* 0x0000000500057308 */ /* 0x000ea60000002000 */
[----:B------:R-:W3:Y:S01]  /*0c80*/  LDS R26, [R22+0x2004] ;  /* 0x00200400161a7984 */ /* 0x000ee20000000800 */
[----:B-1----:R-:W-:-:S04]  /*0c90*/  FADD R29, R4, 1.00000001335143196e-10 ;  /* 0x2edbe6ff041d7421 */ /* 0x002fc80000000000 */
[----:B-----5:R-:W1:Y:S01]  /*0ca0*/  MUFU.RCP R24, R27 ;  /* 0x0000001b00187308 */ /* 0x020e620000001000 */
[----:B------:R-:W-:Y:S01]  /*0cb0*/  FSETP.GT.AND P1, PT, R29, 8.50705917302346158658e+37, PT ;  /* 0x7e8000001d00780b */ /* 0x000fe20003f24000 */
[----:B------:R-:W-:Y:S01]  /*0cc0*/  @P2 FMUL R25, R25, 0.25 ;  /* 0x3e80000019192820 */ /* 0x000fe20000400000 */
[----:B--2---:R-:W-:-:S05]  /*0cd0*/  FADD R28, R5, 1.00000001335143196e-10 ;  /* 0x2edbe6ff051c7421 */ /* 0x004fca0000000000 */
[----:B------:R-:W-:Y:S01]  /*0ce0*/  FSETP.GT.AND P2, PT, R28, 8.50705917302346158658e+37, PT ;  /* 0x7e8000001c00780b */ /* 0x000fe20003f44000 */
[----:B-1----:R-:W-:Y:S02]  /*0cf0*/  FMUL R15, R24, R25 ;  /* 0x00000019180f7220 */ /* 0x002fe40000400000 */
[----:B------:R-:W1:Y:S03]  /*0d00*/  LDC.64 R24, c[0x0][0x220] ;  /* 0x00008800ff187b82 */ /* 0x000e660000000a00 */
[----:B------:R-:W-:-:S04]  /*0d10*/  @P1 FMUL R29, R29, 0.25 ;  /* 0x3e8000001d1d1820 */ /* 0x000fc80000400000 */
[----:B------:R-:W2:Y:S03]  /*0d20*/  MUFU.RCP R4, R29 ;  /* 0x0000001d00047308 */ /* 0x000ea60000001000 */
[----:B------:R-:W-:Y:S01]  /*0d30*/  @P2 FMUL R28, R28, 0.25 ;  /* 0x3e8000001c1c2820 */ /* 0x000fe20000400000 */
[----:B------:R-:W-:-:S04]  /*0d40*/  LOP3.LUT R27, R3, 0xc00, RZ, 0xfc, !PT ;  /* 0x00000c00031b7812 */ /* 0x000fc800078efcff */
[----:B------:R-:W-:Y:S01]  /*0d50*/  MUFU.SQRT R7, R7 ;  /* 0x0000000700077308 */ /* 0x000fe20000002000 */
[----:B0-----:R-:W-:Y:S01]  /*0d60*/  @P1 FMUL R21, R21, 0.25 ;  /* 0x3e80000015151820 */ /* 0x001fe20000400000 */
[----:B------:R-:W-:-:S06]  /*0d70*/  SHF.R.U32.HI R27, RZ, 0x2, R27 ;  /* 0x00000002ff1b7819 */ /* 0x000fcc000001161b */
[----:B------:R-:W0:Y:S01]  /*0d80*/  MUFU.RCP R5, R28 ;  /* 0x0000001c00057308 */ /* 0x000e220000001000 */
[----:B--2---:R-:W-:Y:S01]  /*0d90*/  FMUL R4, R4, R21 ;  /* 0x0000001504047220 */ /* 0x004fe20000400000 */
[----:B------:R-:W-:Y:S01]  /*0da0*/  LOP3.LUT R27, R27, 0x3fc, RZ, 0xc0, !PT ;  /* 0x000003fc1b1b7812 */ /* 0x000fe200078ec0ff */
[----:B-1----:R-:W-:-:S05]  /*0db0*/  IMAD.WIDE R20, R20, 0x4, R24 ;  /* 0x0000000414147825 */ /* 0x002fca00078e0218 */
[----:B------:R-:W1:Y:S01]  /*0dc0*/  MUFU.SQRT R6, R6 ;  /* 0x0000000600067308 */ /* 0x000e620000002000 */
[----:B---3--:R-:W-:Y:S01]  /*0dd0*/  @P2 FMUL R26, R26, 0.25 ;  /* 0x3e8000001a1a2820 */ /* 0x008fe20000400000 */
[----:B------:R2:W-:Y:S06]  /*0de0*/  @!P0 STG.E.128 desc[UR6][R20.64], R8 ;  /* 0x0000000814008986 */ /* 0x0005ec000c101d06 */
[----:B------:R-:W3:Y:S01]  /*0df0*/  MUFU.SQRT R18, R18 ;  /* 0x0000001200127308 */ /* 0x000ee20000002000 */
[----:B0-----:R-:W-:Y:S02]  /*0e00*/  FMUL R5, R5, R26 ;  /* 0x0000001a05057220 */ /* 0x001fe40000400000 */
[----:B------:R-:W-:Y:S05]  /*0e10*/  LDS R26, [R22+0x200c] ;  /* 0x00200c00161a7984 */ /* 0x000fea0000000800 */
[----:B------:R-:W0:Y:S01]  /*0e20*/  MUFU.SQRT R17, R17 ;  /* 0x0000001100117308 */ /* 0x000e220000002000 */
[----:B--2---:R-:W-:-:S02]  /*0e30*/  VIADD R8, R27, UR4 ;  /* 0x000000041b087c36 */ /* 0x004fc40008000000 */
[----:B------:R-:W-:Y:S02]  /*0e40*/  FADD R27, R7, 1.00000001335143196e-10 ;  /* 0x2edbe6ff071b7421 */ /* 0x000fe40000000000 */
[----:B------:R3:W2:Y:S03]  /*0e50*/  LDS R7, [R22+0x2008] ;  /* 0x0020080016077984 */ /* 0x0006a60000000800 */
[----:B------:R-:W4:Y:S01]  /*0e60*/  MUFU.SQRT R19, R19 ;  /* 0x0000001300137308 */ /* 0x000f220000002000 */
[----:B------:R-:W-:Y:S01]  /*0e70*/  LEA R3, R3, R8, 0x2 ;  /* 0x0000000803037211 */ /* 0x000fe200078e10ff */
[----:B-1----:R-:W-:-:S06]  /*0e80*/  FADD R6, R6, 1.00000001335143196e-10 ;  /* 0x2edbe6ff06067421 */ /* 0x002fcc0000000000 */
[----:B------:R-:W1:Y:S01]  /*0e90*/  MUFU.SQRT R16, R16 ;  /* 0x0000001000107308 */ /* 0x000e620000002000 */
[----:B------:R-:W5:Y:S01]  /*0ea0*/  LDS R8, [R3+0x3000] ;  /* 0x0030000003087984 */ /* 0x000f620000000800 */
[----:B------:R-:W-:-:S03]  /*0eb0*/  FSETP.GT.AND P1, PT, R6, 8.50705917302346158658e+37, PT ;  /* 0x7e8000000600780b */ /* 0x000fc60003f24000 */
[----:B------:R-:W5:Y:S01]  /*0ec0*/  LDS R9, [R3+0x3004] ;  /* 0x0030040003097984 */ /* 0x000f620000000800 */
[----:B------:R-:W-:-:S03]  /*0ed0*/  FSETP.GT.AND P2, PT, R27, 8.50705917302346158658e+37, PT ;  /* 0x7e8000001b00780b */ /* 0x000fc60003f44000 */
[----:B------:R-:W5:Y:S04]  /*0ee0*/  LDS R10, [R3+0x3008] ;  /* 0x00300800030a7984 */ /* 0x000f680000000800 */
[----:B------:R2:W5:Y:S01]  /*0ef0*/  LDS R11, [R3+0x300c] ;  /* 0x00300c00030b7984 */ /* 0x0005620000000800 */
[----:B---3--:R-:W-:Y:S01]  /*0f00*/  FADD R22, R18, 1.00000001335143196e-10 ;  /* 0x2edbe6ff12167421 */ /* 0x008fe20000000000 */
[----:B0-----:R-:W-:Y:S01]  /*0f10*/  FADD R20, R17, 1.00000001335143196e-10 ;  /* 0x2edbe6ff11147421 */ /* 0x001fe20000000000 */
[----:B----4-:R-:W-:Y:S01]  /*0f20*/  FADD R18, R19, 1.00000001335143196e-10 ;  /* 0x2edbe6ff13127421 */ /* 0x010fe20000000000 */
[----:B-1----:R-:W-:-:S03]  /*0f30*/  FADD R16, R16, 1.00000001335143196e-10 ;  /* 0x2edbe6ff10107421 */ /* 0x002fc60000000000 */
[----:B------:R-:W-:Y:S02]  /*0f40*/  FSETP.GT.AND P4, PT, R20, 8.50705917302346158658e+37, PT ;  /* 0x7e8000001400780b */ /* 0x000fe40003f84000 */
[----:B------:R-:W-:Y:S02]  /*0f50*/  FSETP.GT.AND P6, PT, R18, 8.50705917302346158658e+37, PT ;  /* 0x7e8000001200780b */ /* 0x000fe40003fc4000 */
[----:B------:R-:W-:Y:S02]  /*0f60*/  FSETP.GT.AND P3, PT, R16, 8.50705917302346158658e+37, PT ;  /* 0x7e8000001000780b */ /* 0x000fe40003f64000 */
[----:B------:R-:W-:Y:S01]  /*0f70*/  FSETP.GT.AND P5, PT, R22, 8.50705917302346158658e+37, PT ;  /* 0x7e8000001600780b */ /* 0x000fe20003fa4000 */
[----:B------:R-:W-:Y:S01]  /*0f80*/  @P1 FMUL R6, R6, 0.25 ;  /* 0x3e80000006061820 */ /* 0x000fe20000400000 */
[----:B------:R-:W-:-:S05]  /*0f90*/  @P2 FMUL R27, R27, 0.25 ;  /* 0x3e8000001b1b2820 */ /* 0x000fca0000400000 */
[----:B------:R-:W0:Y:S01]  /*0fa0*/  MUFU.RCP R6, R6 ;  /* 0x0000000600067308 */ /* 0x000e220000001000 */
[----:B------:R-:W-:Y:S01]  /*0fb0*/  @P4 FMUL R20, R20, 0.25 ;  /* 0x3e80000014144820 */ /* 0x000fe20000400000 */
[----:B------:R-:W-:Y:S02]  /*0fc0*/  @P6 FMUL R18, R18, 0.25 ;  /* 0x3e80000012126820 */ /* 0x000fe40000400000 */
[----:B------:R-:W-:-:S04]  /*0fd0*/  @P3 FMUL R16, R16, 0.25 ;  /* 0x3e80000010103820 */ /* 0x000fc80000400000 */
[----:B------:R-:W1:Y:S01]  /*0fe0*/  MUFU.RCP R27, R27 ;  /* 0x0000001b001b7308 */ /* 0x000e620000001000 */
[----:B------:R-:W-:Y:S01]  /*0ff0*/  @P5 FMUL R22, R22, 0.25 ;  /* 0x3e80000016165820 */ /* 0x000fe20000400000 */
[----:B--2---:R-:W-:Y:S01]  /*1000*/  @P1 FMUL R7, R7, 0.25 ;  /* 0x3e80000007071820 */ /* 0x004fe20000400000 */
[----:B------:R-:W-:-:S05]  /*1010*/  @P2 FMUL R26, R26, 0.25 ;  /* 0x3e8000001a1a2820 */ /* 0x000fca0000400000 */
[----:B------:R2:W3:Y:S01]  /*1020*/  MUFU.RCP R21, R16 ;  /* 0x0000001000157308 */ /* 0x0004e20000001000 */
[----:B0-----:R-:W-:Y:S01]  /*1030*/  FMUL R6, R6, R7 ;  /* 0x0000000706067220 */ /* 0x001fe20000400000 */
[----:B------:R-:W-:-:S06]  /*1040*/  IMAD.WIDE R2, R2, 0x4, R24 ;  /* 0x0000000402027825 */ /* 0x000fcc00078e0218 */
[----:B------:R-:W0:Y:S01]  /*1050*/  MUFU.RCP R20, R20 ;  /* 0x0000001400147308 */ /* 0x000e220000001000 */
[----:B-1----:R-:W-:-:S07]  /*1060*/  FMUL R7, R27, R26 ;  /* 0x0000001a1b077220 */ /* 0x002fce0000400000 */
[----:B------:R-:W1:Y:S01]  /*1070*/  MUFU.RCP R19, R22 ;  /* 0x0000001600137308 */ /* 0x000e620000001000 */
[----:B--2---:R-:W-:-:S07]  /*1080*/  IMAD.WIDE R16, R0, 0x4, R24 ;  /* 0x0000000400107825 */ /* 0x004fce00078e0218 */
[----:B------:R-:W2:Y:S01]  /*1090*/  MUFU.RCP R18, R18 ;  /* 0x0000001200127308 */ /* 0x000ea20000001000 */
[----:B------:R4:W-:Y:S01]  /*10a0*/  @!P0 STG.E.128 desc[UR6][R2.64], R12 ;  /* 0x0000000c02008986 */ /* 0x0009e2000c101d06 */
[----:B-----5:R-:W-:Y:S01]  /*10b0*/  @P3 FMUL R8, R8, 0.25 ;  /* 0x3e80000008083820 */ /* 0x020fe20000400000 */
[----:B------:R-:W-:Y:S01]  /*10c0*/  @P4 FMUL R9, R9, 0.25 ;  /* 0x3e80000009094820 */ /* 0x000fe20000400000 */
[----:B------:R-:W-:Y:S01]  /*10d0*/  @P5 FMUL R10, R10, 0.25 ;  /* 0x3e8000000a0a5820 */ /* 0x000fe20000400000 */
[----:B------:R-:W-:Y:S01]  /*10e0*/  @P6 FMUL R11, R11, 0.25 ;  /* 0x3e8000000b0b6820 */ /* 0x000fe20000400000 */
[----:B------:R4:W-:Y:S01]  /*10f0*/  @!P0 STG.E.128 desc[UR6][R16.64], R4 ;  /* 0x0000000410008986 */ /* 0x0009e2000c101d06 */
[----:B------:R-:W-:-:S04]  /*1100*/  IMAD.WIDE R24, R23, 0x4, R24 ;  /* 0x0000000417187825 */ /* 0x000fc800078e0218 */
[----:B---3--:R-:W-:Y:S01]  /*1110*/  FMUL R8, R21, R8 ;  /* 0x0000000815087220 */ /* 0x008fe20000400000 */
[----:B0-----:R-:W-:Y:S01]  /*1120*/  FMUL R9, R20, R9 ;  /* 0x0000000914097220 */ /* 0x001fe20000400000 */
[----:B-1----:R-:W-:Y:S01]  /*1130*/  FMUL R10, R19, R10 ;  /* 0x0000000a130a7220 */ /* 0x002fe20000400000 */
[----:B--2---:R-:W-:Y:S01]  /*1140*/  FMUL R11, R18, R11 ;  /* 0x0000000b120b7220 */ /* 0x004fe20000400000 */
[----:B------:R-:W-:Y:S06]  /*1150*/  @P0 EXIT ;  /* 0x000000000000094d */ /* 0x000fec0003800000 */
[----:B------:R-:W-:Y:S01]  /*1160*/  STG.E.128 desc[UR6][R24.64], R8 ;  /* 0x0000000818007986 */ /* 0x000fe2000c101d06 */
[----:B------:R-:W-:Y:S05]  /*1170*/  EXIT ;  /* 0x000000000000794d */ /* 0x000fea0003800000 */
.L_x_0:
[----:B------:R-:W-:-:S00]  /*1180*/  BRA `(.L_x_0) ;  /* 0xfffffffc00fc7947 */ /* 0x000fc0000383ffff */
[----:B------:R-:W-:-:S00]  /*1190*/  NOP ;  /* 0x0000000000007918 */ /* 0x000fc00000000000 */
        /* <DEDUP_REMOVED lines=14> */
.L_x_1:


//--------------------- .nv.global.init           --------------------------
	.section	.nv.global.init,"aw",@progbits
.nv.global.init:
	.type		_$_str,@object
	.size		_$_str,(_$_str_$_2 - _$_str)
_$_str:
        /*0000*/ 	.byte	0x5f, 0x5f, 0x43, 0x55, 0x44, 0x41, 0x5f, 0x46, 0x54, 0x5a, 0x00
	.type		_$_str_$_2,@object
	.size		_$_str_$_2,(.L_1 - _$_str_$_2)
_$_str_$_2:
        /*000b*/ 	.byte	0x5f, 0x5f, 0x43, 0x55, 0x44, 0x41, 0x5f, 0x50, 0x52, 0x45, 0x43, 0x5f, 0x53, 0x51, 0x52, 0x54
        /*001b*/ 	.byte	0x00
.L_1:


//--------------------- .nv.shared.triton_poi_fused_add_div_sqrt_24 --------------------------
	.section	.nv.shared.triton_poi_fused_add_div_sqrt_24,"aw",@nobits
	.sectionflags	@""
	.align	16
	.zero		1024


//--------------------- .nv.constant0.triton_poi_fused_add_div_sqrt_24 --------------------------
	.section	.nv.constant0.triton_poi_fused_add_div_sqrt_24,"a",@progbits
	.sectionflags	@""
	.align	4
.nv.constant0.triton_poi_fused_add_div_sqrt_24:
	.zero		560
